	.headerflags	@"EF_CUDA_TEXMODE_UNIFIED EF_CUDA_64BIT_ADDRESS EF_CUDA_ACCELERATORS EF_CUDA_SM90 EF_CUDA_VIRTUAL_SM(EF_CUDA_SM90)"
	.elftype	@"ET_EXEC"


//--------------------- .nv.info                  --------------------------
	.section	.nv.info,"",@"SHT_CUDA_INFO"
	.align	4


	//----- nvinfo : EIATTR_REGCOUNT
	.align		4
        /*0000*/ 	.byte	0x04, 0x2f
        /*0002*/ 	.short	(.L_3 - .L_2)
	.align		4
.L_2:
        /*0004*/ 	.word	index@(triton_poi_fused__native_batch_norm_legit_no_training_relu_threshold_backward_0)
        /*0008*/ 	.word	0x00000014


	//----- nvinfo : EIATTR_MIN_STACK_SIZE
	.align		4
.L_3:
        /*000c*/ 	.byte	0x04, 0x12
        /*000e*/ 	.short	(.L_5 - .L_4)
	.align		4
.L_4:
        /*0010*/ 	.word	index@(triton_poi_fused__native_batch_norm_legit_no_training_relu_threshold_backward_0)
        /*0014*/ 	.word	0x00000000


	//----- nvinfo : EIATTR_FRAME_SIZE
	.align		4
.L_5:
        /*0018*/ 	.byte	0x04, 0x11
        /*001a*/ 	.short	(.L_7 - .L_6)
	.align		4
.L_6:
        /*001c*/ 	.word	index@(triton_poi_fused__native_batch_norm_legit_no_training_relu_threshold_backward_0)
        /*0020*/ 	.word	0x00000000


	//----- nvinfo : EIATTR_MIN_STACK_SIZE
	.align		4
.L_7:
        /*0024*/ 	.byte	0x04, 0x12
        /*0026*/ 	.short	(.L_9 - .L_8)
	.align		4
.L_8:
        /*0028*/ 	.word	index@(triton_poi_fused__native_batch_norm_legit_no_training_relu_threshold_backward_0)
        /*002c*/ 	.word	0x00000000
.L_9:


//--------------------- .nv.info.triton_poi_fused__native_batch_norm_legit_no_training_relu_threshold_backward_0 --------------------------
	.section	.nv.info.triton_poi_fused__native_batch_norm_legit_no_training_relu_threshold_backward_0,"",@"SHT_CUDA_INFO"
	.sectionflags	@""
	.align	4


	//----- nvinfo : EIATTR_CUDA_API_VERSION
	.align		4
        /*0000*/ 	.byte	0x04, 0x37
        /*0002*/ 	.short	(.L_11 - .L_10)
.L_10:
        /*0004*/ 	.word	0x0000007c


	//----- nvinfo : EIATTR_KPARAM_INFO
	.align		4
.L_11:
        /*0008*/ 	.byte	0x04, 0x17
        /*000a*/ 	.short	(.L_13 - .L_12)
.L_12:
        /*000c*/ 	.word	0x00000000
        /*0010*/ 	.short	0x0007
        /*0012*/ 	.short	0x0038
        /*0014*/ 	.byte	0x00, 0xf0, 0x11, 0x00


	//----- nvinfo : EIATTR_KPARAM_INFO
	.align		4
.L_13:
        /*0018*/ 	.byte	0x04, 0x17
        /*001a*/ 	.short	(.L_15 - .L_14)
.L_14:
        /*001c*/ 	.word	0x00000000
        /*0020*/ 	.short	0x0006
        /*0022*/ 	.short	0x0030
        /*0024*/ 	.byte	0x00, 0xf4, 0x21, 0x00


	//----- nvinfo : EIATTR_KPARAM_INFO
	.align		4
.L_15:
        /*0028*/ 	.byte	0x04, 0x17
        /*002a*/ 	.short	(.L_17 - .L_16)
.L_16:
        /*002c*/ 	.word	0x00000000
        /*0030*/ 	.short	0x0005
        /*0032*/ 	.short	0x0028
        /*0034*/ 	.byte	0x00, 0xf4, 0x21, 0x00


	//----- nvinfo : EIATTR_KPARAM_INFO
	.align		4
.L_17:
        /*0038*/ 	.byte	0x04, 0x17
        /*003a*/ 	.short	(.L_19 - .L_18)
.L_18:
        /*003c*/ 	.word	0x00000000
        /*0040*/ 	.short	0x0004
        /*0042*/ 	.short	0x0020
        /*0044*/ 	.byte	0x00, 0xf4, 0x21, 0x00


	//----- nvinfo : EIATTR_KPARAM_INFO
	.align		4
.L_19:
        /*0048*/ 	.byte	0x04, 0x17
        /*004a*/ 	.short	(.L_21 - .L_20)
.L_20:
        /*004c*/ 	.word	0x00000000
        /*0050*/ 	.short	0x0003
        /*0052*/ 	.short	0x0018
        /*0054*/ 	.byte	0x00, 0xf4, 0x21, 0x00


	//----- nvinfo : EIATTR_KPARAM_INFO
	.align		4
.L_21:
        /*0058*/ 	.byte	0x04, 0x17
        /*005a*/ 	.short	(.L_23 - .L_22)
.L_22:
        /*005c*/ 	.word	0x00000000
        /*0060*/ 	.short	0x0002
        /*0062*/ 	.short	0x0010
        /*0064*/ 	.byte	0x00, 0xf4, 0x21, 0x00


	//----- nvinfo : EIATTR_KPARAM_INFO
	.align		4
.L_23:
        /*0068*/ 	.byte	0x04, 0x17
        /*006a*/ 	.short	(.L_25 - .L_24)
.L_24:
        /*006c*/ 	.word	0x00000000
        /*0070*/ 	.short	0x0001
        /*0072*/ 	.short	0x0008
        /*0074*/ 	.byte	0x00, 0xf4, 0x21, 0x00


	//----- nvinfo : EIATTR_KPARAM_INFO
	.align		4
.L_25:
        /*0078*/ 	.byte	0x04, 0x17
        /*007a*/ 	.short	(.L_27 - .L_26)
.L_26:
        /*007c*/ 	.word	0x00000000
        /*0080*/ 	.short	0x0000
        /*0082*/ 	.short	0x0000
        /*0084*/ 	.byte	0x00, 0xf4, 0x21, 0x00


	//----- nvinfo : EIATTR_SPARSE_MMA_MASK
	.align		4
.L_27:
        /*0088*/ 	.byte	0x03, 0x50
        /*008a*/ 	.short	0x0000


	//----- nvinfo : EIATTR_MAXREG_COUNT
	.align		4
        /*008c*/ 	.byte	0x03, 0x1b
        /*008e*/ 	.short	0x00ff


	//----- nvinfo : EIATTR_EXIT_INSTR_OFFSETS
	.align		4
        /*0090*/ 	.byte	0x04, 0x1c
        /*0092*/ 	.short	(.L_29 - .L_28)


	//   ....[0]....
.L_28:
        /*0094*/ 	.word	0x00000390


	//   ....[1]....
        /*0098*/ 	.word	0x000003b0


	//----- nvinfo : EIATTR_REQNTID
	.align		4
.L_29:
        /*009c*/ 	.byte	0x04, 0x10
        /*009e*/ 	.short	(.L_31 - .L_30)
.L_30:
        /*00a0*/ 	.word	0x00000020
        /*00a4*/ 	.word	0x00000001
        /*00a8*/ 	.word	0x00000001


	//----- nvinfo : EIATTR_CBANK_PARAM_SIZE
	.align		4
.L_31:
        /*00ac*/ 	.byte	0x03, 0x19
        /*00ae*/ 	.short	0x003c


	//----- nvinfo : EIATTR_PARAM_CBANK
	.align		4
        /*00b0*/ 	.byte	0x04, 0x0a
        /*00b2*/ 	.short	(.L_33 - .L_32)
	.align		4
.L_32:
        /*00b4*/ 	.word	index@(.nv.constant0.triton_poi_fused__native_batch_norm_legit_no_training_relu_threshold_backward_0)
        /*00b8*/ 	.short	0x0210
        /*00ba*/ 	.short	0x003c


	//----- nvinfo : EIATTR_SW_WAR
	.align		4
.L_33:
        /*00bc*/ 	.byte	0x04, 0x36
        /*00be*/ 	.short	(.L_35 - .L_34)
.L_34:
        /*00c0*/ 	.word	0x00000008
.L_35:


//--------------------- .nv.callgraph             --------------------------
	.section	.nv.callgraph,"",@"SHT_CUDA_CALLGRAPH"
	.align	4
	.sectionentsize	8
	.align		4
        /*0000*/ 	.word	0x00000000
	.align		4
        /*0004*/ 	.word	0xffffffff
	.align		4
        /*0008*/ 	.word	0x00000000
	.align		4
        /*000c*/ 	.word	0xfffffffe
	.align		4
        /*0010*/ 	.word	0x00000000
	.align		4
        /*0014*/ 	.word	0xfffffffd
	.align		4
        /*0018*/ 	.word	0x00000000
	.align		4
        /*001c*/ 	.word	0xfffffffc


//--------------------- .nv.constant4             --------------------------
	.section	.nv.constant4,"a",@progbits
	.align	8
	.align		8
.nv.constant4:
        /*0000*/ 	.dword	_$_str
	.align		8
        /*0008*/ 	.dword	_$_str_$_2


//--------------------- .text.triton_poi_fused__native_batch_norm_legit_no_training_relu_threshold_backward_0 --------------------------
	.section	.text.triton_poi_fused__native_batch_norm_legit_no_training_relu_threshold_backward_0,"ax",@progbits
	.align	128
        .global         triton_poi_fused__native_batch_norm_legit_no_training_relu_threshold_backward_0
        .type           triton_poi_fused__native_batch_norm_legit_no_training_relu_threshold_backward_0,@function
        .size           triton_poi_fused__native_batch_norm_legit_no_training_relu_threshold_backward_0,(.L_x_1 - triton_poi_fused__native_batch_norm_legit_no_training_relu_threshold_backward_0)
        .other          triton_poi_fused__native_batch_norm_legit_no_training_relu_threshold_backward_0,@"STO_CUDA_ENTRY STV_DEFAULT"
triton_poi_fused__native_batch_norm_legit_no_training_relu_threshold_backward_0:
.text.triton_poi_fused__native_batch_norm_legit_no_training_relu_threshold_backward_0:
[----:B------:R-:W0:Y:S01]  /*0000*/  LDC R1, c[0x0][0x28] ;  /* 0x00000a00ff017b82 */ /* 0x000e220000000800 */
[----:B------:R-:W1:Y:S07]  /*0010*/  S2R R16, SR_TID.X ;  /* 0x0000000000107919 */ /* 0x000e6e0000002100 */
[----:B------:R-:W2:Y:S01]  /*0020*/  LDC.64 R6, c[0x0][0x220] ;  /* 0x00008800ff067b82 */ /* 0x000ea20000000a00 */
[----:B------:R-:W-:Y:S01]  /*0030*/  IMAD.MOV.U32 R12, RZ, RZ, RZ ;  /* 0x000000ffff0c7224 */ /* 0x000fe200078e00ff */
[----:B------:R-:W-:Y:S01]  /*0040*/  ULDC.64 UR4, c[0x0][0x208] ;  /* 0x0000820000047ab9 */ /* 0x000fe20000000a00 */
[----:B------:R-:W3:Y:S05]  /*0050*/  S2R R13, SR_CTAID.X ;  /* 0x00000000000d7919 */ /* 0x000eea0000002500 */
[----:B------:R-:W4:Y:S08]  /*0060*/  LDC.64 R4, c[0x0][0x218] ;  /* 0x00008600ff047b82 */ /* 0x000f300000000a00 */
[----:B------:R-:W5:Y:S08]  /*0070*/  LDC.64 R8, c[0x0][0x228] ;  /* 0x00008a00ff087b82 */ /* 0x000f700000000a00 */
[----:B------:R-:W5:Y:S01]  /*0080*/  LDC.64 R10, c[0x0][0x230] ;  /* 0x00008c00ff0a7b82 */ /* 0x000f620000000a00 */
[----:B------:R-:W-:Y:S01]  /*0090*/  IMAD.MOV.U32 R17, RZ, RZ, RZ ;  /* 0x000000ffff117224 */ /* 0x000fe200078e00ff */
[----:B------:R-:W-:Y:S01]  /*00a0*/  ULDC.64 UR6, c[0x0][0x240] ;  /* 0x0000900000067ab9 */ /* 0x000fe20000000a00 */
[----:B-1----:R-:W-:-:S02]  /*00b0*/  LOP3.LUT R0, R16, 0xf, RZ, 0xc0, !PT ;  /* 0x0000000f10007812 */ /* 0x002fc400078ec0ff */
[----:B---3--:R-:W-:-:S03]  /*00c0*/  SHF.R.S32.HI R2, RZ, 0x1b, R13 ;  /* 0x0000001bff027819 */ /* 0x008fc6000001140d */
[----:B------:R-:W-:Y:S01]  /*00d0*/  IMAD R13, R13, 0x10, R0 ;  /* 0x000000100d0d7824 */ /* 0x000fe200078e0200 */
[----:B------:R-:W-:-:S04]  /*00e0*/  SGXT R0, R2, 0x1 ;  /* 0x000000010200781a */ /* 0x000fc80000000200 */
[----:B------:R-:W-:Y:S01]  /*00f0*/  ISETP.GE.AND P0, PT, R13, 0x10, PT ;  /* 0x000000100d00780c */ /* 0x000fe20003f06270 */
[----:B------:R-:W1:Y:S01]  /*0100*/  LDC.64 R2, c[0x0][0x210] ;  /* 0x00008400ff027b82 */ /* 0x000e620000000a00 */
[----:B------:R-:W-:-:S04]  /*0110*/  LEA.HI R0, R0, R13, RZ, 0x2 ;  /* 0x0000000d00007211 */ /* 0x000fc800078f10ff */
[----:B------:R-:W-:-:S05]  /*0120*/  LOP3.LUT R0, R0, 0xfffffffc, RZ, 0xc0, !PT ;  /* 0xfffffffc00007812 */ /* 0x000fca00078ec0ff */
[----:B------:R-:W-:-:S04]  /*0130*/  IMAD.IADD R15, R13, 0x1, -R0 ;  /* 0x000000010d0f7824 */ /* 0x000fc800078e0a00 */
[----:B--2---:R-:W-:-:S05]  /*0140*/  IMAD.WIDE R6, R15, 0x4, R6 ;  /* 0x000000040f067825 */ /* 0x004fca00078e0206 */
[----:B------:R5:W2:Y:S01]  /*0150*/  @!P0 LDG.E.EL R12, desc[UR4][R6.64] ;  /* 0x00000004060c8981 */ /* 0x000aa2000c2e1900 */
[----:B------:R-:W-:Y:S01]  /*0160*/  HFMA2.MMA R0, -RZ, RZ, 0, 0 ;  /* 0x00000000ff007435 */ /* 0x000fe200000001ff */
[----:B----4-:R-:W-:-:S04]  /*0170*/  IMAD.WIDE R4, R15, 0x4, R4 ;  /* 0x000000040f047825 */ /* 0x010fc800078e0204 */
[----:B-1----:R-:W-:Y:S01]  /*0180*/  IMAD.WIDE R2, R13, 0x4, R2 ;  /* 0x000000040d027825 */ /* 0x002fe200078e0202 */
[----:B------:R1:W3:Y:S03]  /*0190*/  @!P0 LDG.E.EL R17, desc[UR4][R4.64] ;  /* 0x0000000404118981 */ /* 0x0002e6000c2e1900 */
[C---:B-----5:R-:W-:Y:S01]  /*01a0*/  IMAD.WIDE R6, R15.reuse, 0x4, R8 ;  /* 0x000000040f067825 */ /* 0x060fe200078e0208 */
[----:B------:R4:W3:Y:S03]  /*01b0*/  @!P0 LDG.E R0, desc[UR4][R2.64] ;  /* 0x0000000402008981 */ /* 0x0008e6000c1e1900 */
[----:B0-----:R-:W-:Y:S01]  /*01c0*/  IMAD.WIDE R8, R15, 0x4, R10 ;  /* 0x000000040f087825 */ /* 0x001fe200078e020a */
[----:B------:R-:W-:-:S06]  /*01d0*/  CS2R R10, SRZ ;  /* 0x00000000000a7805 */ /* 0x000fcc000001ff00 */
[----:B------:R-:W5:Y:S01]  /*01e0*/  @!P0 LDG.E.EL R10, desc[UR4][R6.64] ;  /* 0x00000004060a8981 */ /* 0x000f62000c2e1900 */
[----:B-1----:R-:W-:Y:S01]  /*01f0*/  MOV R5, 0x3e800000 ;  /* 0x3e80000000057802 */ /* 0x002fe20000000f00 */
[----:B----4-:R-:W0:Y:S02]  /*0200*/  LDC.64 R2, c[0x0][0x238] ;  /* 0x00008e00ff027b82 */ /* 0x010e240000000a00 */
[----:B------:R-:W5:Y:S01]  /*0210*/  @!P0 LDG.E.EL R11, desc[UR4][R8.64] ;  /* 0x00000004080b8981 */ /* 0x000f62000c2e1900 */
[----:B0-----:R-:W-:-:S04]  /*0220*/  IMAD.WIDE R2, R13, 0x4, R2 ;  /* 0x000000040d027825 */ /* 0x001fc800078e0202 */
[----:B--2---:R-:W-:-:S04]  /*0230*/  FADD R12, R12, 0.0010000000474974513054 ;  /* 0x3a83126f0c0c7421 */ /* 0x004fc80000000000 */
[----:B------:R-:W0:Y:S02]  /*0240*/  MUFU.SQRT R14, R12 ;  /* 0x0000000c000e7308 */ /* 0x000e240000002000 */
[C---:B0-----:R-:W-:Y:S02]  /*0250*/  FSETP.GT.AND P0, PT, R14.reuse, 8.50705917302346158658e+37, PT ;  /* 0x7e8000000e00780b */ /* 0x041fe40003f04000 */
[----:B------:R-:W-:-:S11]  /*0260*/  FSETP.GEU.AND P1, PT, R14, 1.175494350822287508e-38, PT ;  /* 0x008000000e00780b */ /* 0x000fd60003f2e000 */
[----:B------:R-:W-:-:S04]  /*0270*/  @P0 FMUL R14, R14, 0.25 ;  /* 0x3e8000000e0e0820 */ /* 0x000fc80000400000 */
[----:B------:R-:W-:-:S06]  /*0280*/  @!P1 FMUL R14, R14, 16777216 ;  /* 0x4b8000000e0e9820 */ /* 0x000fcc0000400000 */
[----:B------:R-:W0:Y:S01]  /*0290*/  MUFU.RCP R14, R14 ;  /* 0x0000000e000e7308 */ /* 0x000e220000001000 */
[----:B------:R-:W-:Y:S01]  /*02a0*/  FSEL R5, R5, 1, P0 ;  /* 0x3f80000005057808 */ /* 0x000fe20000000000 */
[----:B---3--:R-:W-:-:S04]  /*02b0*/  FADD R0, -R17, R0 ;  /* 0x0000000011007221 */ /* 0x008fc80000000100 */
[----:B------:R-:W-:Y:S01]  /*02c0*/  @!P1 FMUL R5, R5, 16777216 ;  /* 0x4b80000005059820 */ /* 0x000fe20000400000 */
[----:B------:R-:W-:-:S03]  /*02d0*/  LOP3.LUT P0, RZ, R16, 0x10, RZ, 0xc0, !PT ;  /* 0x0000001010ff7812 */ /* 0x000fc6000780c0ff */
[----:B0-----:R-:W-:-:S04]  /*02e0*/  FMUL R5, R14, R5 ;  /* 0x000000050e057220 */ /* 0x001fc80000400000 */
[----:B------:R-:W-:Y:S01]  /*02f0*/  FMUL R0, R0, R5 ;  /* 0x0000000500007220 */ /* 0x000fe20000400000 */
[----:B------:R-:W-:-:S03]  /*0300*/  ISETP.LT.AND P0, PT, R13, 0x10, !P0 ;  /* 0x000000100d00780c */ /* 0x000fc60004701270 */
[----:B-----5:R-:W-:-:S05]  /*0310*/  FFMA R0, R0, R10, R11 ;  /* 0x0000000a00007223 */ /* 0x020fca000000000b */
[----:B------:R-:W-:-:S04]  /*0320*/  FSETP.GEU.AND P1, PT, R0, RZ, PT ;  /* 0x000000ff0000720b */ /* 0x000fc80003f2e000 */
[----:B------:R-:W-:Y:S02]  /*0330*/  FSEL R7, R0, RZ, P1 ;  /* 0x000000ff00077208 */ /* 0x000fe40000800000 */
[----:B------:R-:W-:Y:S02]  /*0340*/  IADD3 R4, P1, R13, UR6, RZ ;  /* 0x000000060d047c10 */ /* 0x000fe4000ff3e0ff */
[----:B------:R-:W-:Y:S01]  /*0350*/  FSETP.GTU.AND P2, PT, R7, RZ, PT ;  /* 0x000000ff0700720b */ /* 0x000fe20003f4c000 */
[----:B------:R0:W-:Y:S01]  /*0360*/  @P0 STG.E desc[UR4][R2.64], R7 ;  /* 0x0000000702000986 */ /* 0x0001e2000c101904 */
[----:B------:R-:W-:Y:S02]  /*0370*/  LEA.HI.X.SX32 R5, R13, UR7, 0x1, P1 ;  /* 0x000000070d057c11 */ /* 0x000fe400088f0eff */
[----:B------:R-:W-:Y:S01]  /*0380*/  SEL R9, RZ, 0x1, P2 ;  /* 0x00000001ff097807 */ /* 0x000fe20001000000 */
[----:B0-----:R-:W-:Y:S08]  /*0390*/  @!P0 EXIT ;  /* 0x000000000000894d */ /* 0x001ff00003800000 */
[----:B------:R-:W-:Y:S01]  /*03a0*/  STG.E.U8 desc[UR4][R4.64], R9 ;  /* 0x0000000904007986 */ /* 0x000fe2000c101104 */
[----:B------:R-:W-:Y:S05]  /*03b0*/  EXIT ;  /* 0x000000000000794d */ /* 0x000fea0003800000 */
.L_x_0:
[----:B------:R-:W-:-:S00]  /*03c0*/  BRA `(.L_x_0) ;  /* 0xfffffffc00fc7947 */ /* 0x000fc0000383ffff */
[----:B------:R-:W-:-:S00]  /*03d0*/  NOP ;  /* 0x0000000000007918 */ /* 0x000fc00000000000 */
        /* <DEDUP_REMOVED lines=10> */
.L_x_1:


//--------------------- .nv.global.init           --------------------------
	.section	.nv.global.init,"aw",@progbits
.nv.global.init:
	.type		_$_str,@object
	.size		_$_str,(_$_str_$_2 - _$_str)
_$_str:
        /*0000*/ 	.byte	0x5f, 0x5f, 0x43, 0x55, 0x44, 0x41, 0x5f, 0x46, 0x54, 0x5a, 0x00
	.type		_$_str_$_2,@object
	.size		_$_str_$_2,(.L_1 - _$_str_$_2)
_$_str_$_2:
        /*000b*/ 	.byte	0x5f, 0x5f, 0x43, 0x55, 0x44, 0x41, 0x5f, 0x50, 0x52, 0x45, 0x43, 0x5f, 0x53, 0x51, 0x52, 0x54
        /*001b*/ 	.byte	0x00
.L_1:


//--------------------- .nv.constant0.triton_poi_fused__native_batch_norm_legit_no_training_relu_threshold_backward_0 --------------------------
	.section	.nv.constant0.triton_poi_fused__native_batch_norm_legit_no_training_relu_threshold_backward_0,"a",@progbits
	.sectionflags	@""
	.align	4
.nv.constant0.triton_poi_fused__native_batch_norm_legit_no_training_relu_threshold_backward_0:
	.zero		588
